	.headerflags	@"EF_CUDA_TEXMODE_UNIFIED EF_CUDA_64BIT_ADDRESS EF_CUDA_ACCELERATORS EF_CUDA_SM90 EF_CUDA_VIRTUAL_SM(EF_CUDA_SM90)"
	.elftype	@"ET_EXEC"


//--------------------- .nv.info                  --------------------------
	.section	.nv.info,"",@"SHT_CUDA_INFO"
	.align	4


	//----- nvinfo : EIATTR_REGCOUNT
	.align		4
        /*0000*/ 	.byte	0x04, 0x2f
        /*0002*/ 	.short	(.L_3 - .L_2)
	.align		4
.L_2:
        /*0004*/ 	.word	index@(triton_poi_fused__native_batch_norm_legit_no_training_convolution_relu_17)
        /*0008*/ 	.word	0x00000020


	//----- nvinfo : EIATTR_MIN_STACK_SIZE
	.align		4
.L_3:
        /*000c*/ 	.byte	0x04, 0x12
        /*000e*/ 	.short	(.L_5 - .L_4)
	.align		4
.L_4:
        /*0010*/ 	.word	index@(triton_poi_fused__native_batch_norm_legit_no_training_convolution_relu_17)
        /*0014*/ 	.word	0x00000000


	//----- nvinfo : EIATTR_FRAME_SIZE
	.align		4
.L_5:
        /*0018*/ 	.byte	0x04, 0x11
        /*001a*/ 	.short	(.L_7 - .L_6)
	.align		4
.L_6:
        /*001c*/ 	.word	index@(triton_poi_fused__native_batch_norm_legit_no_training_convolution_relu_17)
        /*0020*/ 	.word	0x00000000


	//----- nvinfo : EIATTR_MIN_STACK_SIZE
	.align		4
.L_7:
        /*0024*/ 	.byte	0x04, 0x12
        /*0026*/ 	.short	(.L_9 - .L_8)
	.align		4
.L_8:
        /*0028*/ 	.word	index@(triton_poi_fused__native_batch_norm_legit_no_training_convolution_relu_17)
        /*002c*/ 	.word	0x00000000
.L_9:


//--------------------- .nv.info.triton_poi_fused__native_batch_norm_legit_no_training_convolution_relu_17 --------------------------
	.section	.nv.info.triton_poi_fused__native_batch_norm_legit_no_training_convolution_relu_17,"",@"SHT_CUDA_INFO"
	.sectionflags	@""
	.align	4


	//----- nvinfo : EIATTR_CUDA_API_VERSION
	.align		4
        /*0000*/ 	.byte	0x04, 0x37
        /*0002*/ 	.short	(.L_11 - .L_10)
.L_10:
        /*0004*/ 	.word	0x0000007c


	//----- nvinfo : EIATTR_KPARAM_INFO
	.align		4
.L_11:
        /*0008*/ 	.byte	0x04, 0x17
        /*000a*/ 	.short	(.L_13 - .L_12)
.L_12:
        /*000c*/ 	.word	0x00000000
        /*0010*/ 	.short	0x0007
        /*0012*/ 	.short	0x0038
        /*0014*/ 	.byte	0x00, 0xf0, 0x11, 0x00


	//----- nvinfo : EIATTR_KPARAM_INFO
	.align		4
.L_13:
        /*0018*/ 	.byte	0x04, 0x17
        /*001a*/ 	.short	(.L_15 - .L_14)
.L_14:
        /*001c*/ 	.word	0x00000000
        /*0020*/ 	.short	0x0006
        /*0022*/ 	.short	0x0030
        /*0024*/ 	.byte	0x00, 0xf4, 0x21, 0x00


	//----- nvinfo : EIATTR_KPARAM_INFO
	.align		4
.L_15:
        /*0028*/ 	.byte	0x04, 0x17
        /*002a*/ 	.short	(.L_17 - .L_16)
.L_16:
        /*002c*/ 	.word	0x00000000
        /*0030*/ 	.short	0x0005
        /*0032*/ 	.short	0x0028
        /*0034*/ 	.byte	0x00, 0xf4, 0x21, 0x00


	//----- nvinfo : EIATTR_KPARAM_INFO
	.align		4
.L_17:
        /*0038*/ 	.byte	0x04, 0x17
        /*003a*/ 	.short	(.L_19 - .L_18)
.L_18:
        /*003c*/ 	.word	0x00000000
        /*0040*/ 	.short	0x0004
        /*0042*/ 	.short	0x0020
        /*0044*/ 	.byte	0x00, 0xf4, 0x21, 0x00


	//----- nvinfo : EIATTR_KPARAM_INFO
	.align		4
.L_19:
        /*0048*/ 	.byte	0x04, 0x17
        /*004a*/ 	.short	(.L_21 - .L_20)
.L_20:
        /*004c*/ 	.word	0x00000000
        /*0050*/ 	.short	0x0003
        /*0052*/ 	.short	0x0018
        /*0054*/ 	.byte	0x00, 0xf4, 0x21, 0x00


	//----- nvinfo : EIATTR_KPARAM_INFO
	.align		4
.L_21:
        /*0058*/ 	.byte	0x04, 0x17
        /*005a*/ 	.short	(.L_23 - .L_22)
.L_22:
        /*005c*/ 	.word	0x00000000
        /*0060*/ 	.short	0x0002
        /*0062*/ 	.short	0x0010
        /*0064*/ 	.byte	0x00, 0xf4, 0x21, 0x00


	//----- nvinfo : EIATTR_KPARAM_INFO
	.align		4
.L_23:
        /*0068*/ 	.byte	0x04, 0x17
        /*006a*/ 	.short	(.L_25 - .L_24)
.L_24:
        /*006c*/ 	.word	0x00000000
        /*0070*/ 	.short	0x0001
        /*0072*/ 	.short	0x0008
        /*0074*/ 	.byte	0x00, 0xf4, 0x21, 0x00


	//----- nvinfo : EIATTR_KPARAM_INFO
	.align		4
.L_25:
        /*0078*/ 	.byte	0x04, 0x17
        /*007a*/ 	.short	(.L_27 - .L_26)
.L_26:
        /*007c*/ 	.word	0x00000000
        /*0080*/ 	.short	0x0000
        /*0082*/ 	.short	0x0000
        /*0084*/ 	.byte	0x00, 0xf4, 0x21, 0x00


	//----- nvinfo : EIATTR_SPARSE_MMA_MASK
	.align		4
.L_27:
        /*0088*/ 	.byte	0x03, 0x50
        /*008a*/ 	.short	0x0000


	//----- nvinfo : EIATTR_MAXREG_COUNT
	.align		4
        /*008c*/ 	.byte	0x03, 0x1b
        /*008e*/ 	.short	0x00ff


	//----- nvinfo : EIATTR_EXIT_INSTR_OFFSETS
	.align		4
        /*0090*/ 	.byte	0x04, 0x1c
        /*0092*/ 	.short	(.L_29 - .L_28)


	//   ....[0]....
.L_28:
        /*0094*/ 	.word	0x000007c0


	//----- nvinfo : EIATTR_REQNTID
	.align		4
.L_29:
        /*0098*/ 	.byte	0x04, 0x10
        /*009a*/ 	.short	(.L_31 - .L_30)
.L_30:
        /*009c*/ 	.word	0x00000080
        /*00a0*/ 	.word	0x00000001
        /*00a4*/ 	.word	0x00000001


	//----- nvinfo : EIATTR_CBANK_PARAM_SIZE
	.align		4
.L_31:
        /*00a8*/ 	.byte	0x03, 0x19
        /*00aa*/ 	.short	0x003c


	//----- nvinfo : EIATTR_PARAM_CBANK
	.align		4
        /*00ac*/ 	.byte	0x04, 0x0a
        /*00ae*/ 	.short	(.L_33 - .L_32)
	.align		4
.L_32:
        /*00b0*/ 	.word	index@(.nv.constant0.triton_poi_fused__native_batch_norm_legit_no_training_convolution_relu_17)
        /*00b4*/ 	.short	0x0210
        /*00b6*/ 	.short	0x003c


	//----- nvinfo : EIATTR_SW_WAR
	.align		4
.L_33:
        /*00b8*/ 	.byte	0x04, 0x36
        /*00ba*/ 	.short	(.L_35 - .L_34)
.L_34:
        /*00bc*/ 	.word	0x00000008
.L_35:


//--------------------- .nv.callgraph             --------------------------
	.section	.nv.callgraph,"",@"SHT_CUDA_CALLGRAPH"
	.align	4
	.sectionentsize	8
	.align		4
        /*0000*/ 	.word	0x00000000
	.align		4
        /*0004*/ 	.word	0xffffffff
	.align		4
        /*0008*/ 	.word	0x00000000
	.align		4
        /*000c*/ 	.word	0xfffffffe
	.align		4
        /*0010*/ 	.word	0x00000000
	.align		4
        /*0014*/ 	.word	0xfffffffd
	.align		4
        /*0018*/ 	.word	0x00000000
	.align		4
        /*001c*/ 	.word	0xfffffffc


//--------------------- .nv.constant4             --------------------------
	.section	.nv.constant4,"a",@progbits
	.align	8
	.align		8
.nv.constant4:
        /*0000*/ 	.dword	_$_str
	.align		8
        /*0008*/ 	.dword	_$_str_$_2


//--------------------- .text.triton_poi_fused__native_batch_norm_legit_no_training_convolution_relu_17 --------------------------
	.section	.text.triton_poi_fused__native_batch_norm_legit_no_training_convolution_relu_17,"ax",@progbits
	.align	128
        .global         triton_poi_fused__native_batch_norm_legit_no_training_convolution_relu_17
        .type           triton_poi_fused__native_batch_norm_legit_no_training_convolution_relu_17,@function
        .size           triton_poi_fused__native_batch_norm_legit_no_training_convolution_relu_17,(.L_x_1 - triton_poi_fused__native_batch_norm_legit_no_training_convolution_relu_17)
        .other          triton_poi_fused__native_batch_norm_legit_no_training_convolution_relu_17,@"STO_CUDA_ENTRY STV_DEFAULT"
triton_poi_fused__native_batch_norm_legit_no_training_convolution_relu_17:
.text.triton_poi_fused__native_batch_norm_legit_no_training_convolution_relu_17:
[----:B------:R-:W-:Y:S01]  /*0000*/  LDC R1, c[0x0][0x28] ;  /* 0x00000a00ff017b82 */ /* 0x000fe20000000800 */
[----:B------:R-:W1:Y:S07]  /*0010*/  S2R R0, SR_TID.X ;  /* 0x0000000000007919 */ /* 0x000e6e0000002100 */
[----:B------:R-:W2:Y:S01]  /*0020*/  LDC.64 R4, c[0x0][0x228] ;  /* 0x00008a00ff047b82 */ /* 0x000ea20000000a00 */
[----:B------:R-:W-:Y:S01]  /*0030*/  ULDC.64 UR4, c[0x0][0x208] ;  /* 0x0000820000047ab9 */ /* 0x000fe20000000a00 */
[----:B------:R-:W3:Y:S06]  /*0040*/  S2R R3, SR_CTAID.X ;  /* 0x0000000000037919 */ /* 0x000eec0000002500 */
[----:B------:R-:W4:Y:S08]  /*0050*/  LDC.64 R28, c[0x0][0x218] ;  /* 0x00008600ff1c7b82 */ /* 0x000f300000000a00 */
[----:B------:R-:W5:Y:S08]  /*0060*/  LDC.64 R26, c[0x0][0x220] ;  /* 0x00008800ff1a7b82 */ /* 0x000f700000000a00 */
[----:B------:R-:W4:Y:S01]  /*0070*/  LDC.64 R22, c[0x0][0x230] ;  /* 0x00008c00ff167b82 */ /* 0x000f220000000a00 */
[----:B-1----:R-:W-:-:S04]  /*0080*/  SHF.L.U32 R0, R0, 0x2, RZ ;  /* 0x0000000200007819 */ /* 0x002fc800000006ff */
[----:B------:R-:W-:-:S04]  /*0090*/  LOP3.LUT R0, R0, 0x1fc, RZ, 0xc0, !PT ;  /* 0x000001fc00007812 */ /* 0x000fc800078ec0ff */
[----:B---3--:R-:W-:-:S04]  /*00a0*/  LEA R0, R3, R0, 0xa ;  /* 0x0000000003007211 */ /* 0x008fc800078e50ff */
[----:B------:R-:W-:Y:S01]  /*00b0*/  IADD3 R2, R0, 0x200, RZ ;  /* 0x0000020000027810 */ /* 0x000fe20007ffe0ff */
[----:B------:R-:W-:-:S04]  /*00c0*/  IMAD.HI R3, R0, 0x78787879, RZ ;  /* 0x7878787900037827 */ /* 0x000fc800078e02ff */
[----:B------:R-:W-:Y:S01]  /*00d0*/  IMAD.HI R2, R2, 0x78787879, RZ ;  /* 0x7878787902027827 */ /* 0x000fe200078e02ff */
[----:B------:R-:W-:-:S04]  /*00e0*/  SHF.R.U32.HI R6, RZ, 0x1f, R3 ;  /* 0x0000001fff067819 */ /* 0x000fc80000011603 */
[----:B------:R-:W-:Y:S02]  /*00f0*/  LEA.HI.SX32 R6, R3, R6, 0x15 ;  /* 0x0000000603067211 */ /* 0x000fe400078faaff */
[----:B------:R-:W-:Y:S02]  /*0100*/  SHF.R.U32.HI R3, RZ, 0x1f, R2 ;  /* 0x0000001fff037819 */ /* 0x000fe40000011602 */
[----:B------:R-:W-:Y:S02]  /*0110*/  LEA.HI R7, R6, R6, RZ, 0x4 ;  /* 0x0000000606077211 */ /* 0x000fe400078f20ff */
[----:B------:R-:W-:Y:S02]  /*0120*/  LEA.HI.SX32 R3, R2, R3, 0x15 ;  /* 0x0000000302037211 */ /* 0x000fe400078faaff */
[----:B------:R-:W-:Y:S02]  /*0130*/  LOP3.LUT R7, R7, 0xfffffff0, RZ, 0xc0, !PT ;  /* 0xfffffff007077812 */ /* 0x000fe400078ec0ff */
[----:B------:R-:W-:-:S02]  /*0140*/  LEA.HI R2, R3, R3, RZ, 0x4 ;  /* 0x0000000303027211 */ /* 0x000fc400078f20ff */
[----:B------:R-:W-:Y:S02]  /*0150*/  IADD3 R9, R6, -R7, RZ ;  /* 0x8000000706097210 */ /* 0x000fe40007ffe0ff */
[----:B------:R-:W-:Y:S01]  /*0160*/  LOP3.LUT R2, R2, 0xfffffff0, RZ, 0xc0, !PT ;  /* 0xfffffff002027812 */ /* 0x000fe200078ec0ff */
[----:B------:R-:W1:Y:S02]  /*0170*/  LDC.64 R6, c[0x0][0x210] ;  /* 0x00008400ff067b82 */ /* 0x000e640000000a00 */
[----:B--2---:R-:W-:Y:S01]  /*0180*/  IMAD.WIDE R12, R9, 0x4, R4 ;  /* 0x00000004090c7825 */ /* 0x004fe200078e0204 */
[----:B------:R-:W-:-:S04]  /*0190*/  IADD3 R3, R3, -R2, RZ ;  /* 0x8000000203037210 */ /* 0x000fc80007ffe0ff */
[----:B------:R-:W2:Y:S01]  /*01a0*/  LDG.E.EL R21, desc[UR4][R12.64] ;  /* 0x000000040c157981 */ /* 0x000ea2000c2e1900 */
[----:B------:R-:W-:Y:S02]  /*01b0*/  IMAD.WIDE R24, R3, 0x4, R4 ;  /* 0x0000000403187825 */ /* 0x000fe400078e0204 */
[----:B------:R-:W3:Y:S04]  /*01c0*/  LDC.64 R4, c[0x0][0x238] ;  /* 0x00008e00ff047b82 */ /* 0x000ee80000000a00 */
[----:B------:R-:W2:Y:S01]  /*01d0*/  LDG.E.EL R24, desc[UR4][R24.64] ;  /* 0x0000000418187981 */ /* 0x000ea2000c2e1900 */
[----:B----4-:R-:W-:-:S05]  /*01e0*/  IMAD.WIDE R10, R9, 0x4, R28 ;  /* 0x00000004090a7825 */ /* 0x010fca00078e021c */
[----:B------:R5:W4:Y:S01]  /*01f0*/  LDG.E.EL R19, desc[UR4][R10.64] ;  /* 0x000000040a137981 */ /* 0x000b22000c2e1900 */
[----:B-1----:R-:W-:-:S05]  /*0200*/  IMAD.WIDE R6, R0, 0x4, R6 ;  /* 0x0000000400067825 */ /* 0x002fca00078e0206 */
[----:B------:R-:W4:Y:S01]  /*0210*/  LDG.E.128 R12, desc[UR4][R6.64] ;  /* 0x00000004060c7981 */ /* 0x000f22000c1e1d00 */
[----:B-----5:R-:W-:-:S05]  /*0220*/  IMAD.WIDE R10, R9, 0x4, R26 ;  /* 0x00000004090a7825 */ /* 0x020fca00078e021a */
[----:B------:R-:W5:Y:S01]  /*0230*/  LDG.E.EL R18, desc[UR4][R10.64] ;  /* 0x000000040a127981 */ /* 0x000f62000c2e1900 */
[----:B0-----:R-:W-:-:S04]  /*0240*/  IMAD.WIDE R16, R9, 0x4, R22 ;  /* 0x0000000409107825 */ /* 0x001fc800078e0216 */
[----:B---3--:R-:W-:Y:S02]  /*0250*/  IMAD.WIDE R8, R9, 0x4, R4 ;  /* 0x0000000409087825 */ /* 0x008fe400078e0204 */
[----:B------:R-:W3:Y:S02]  /*0260*/  LDG.E.EL R17, desc[UR4][R16.64] ;  /* 0x0000000410117981 */ /* 0x000ee4000c2e1900 */
[C---:B------:R-:W-:Y:S02]  /*0270*/  IMAD.WIDE R28, R3.reuse, 0x4, R28 ;  /* 0x00000004031c7825 */ /* 0x040fe400078e021c */
[----:B------:R-:W3:Y:S02]  /*0280*/  LDG.E.EL R20, desc[UR4][R8.64] ;  /* 0x0000000408147981 */ /* 0x000ee4000c2e1900 */
[C---:B------:R-:W-:Y:S02]  /*0290*/  IMAD.WIDE R26, R3.reuse, 0x4, R26 ;  /* 0x00000004031a7825 */ /* 0x040fe400078e021a */
[----:B------:R0:W3:Y:S04]  /*02a0*/  LDG.E.EL R16, desc[UR4][R28.64] ;  /* 0x000000041c107981 */ /* 0x0000e8000c2e1900 */
[----:B------:R-:W3:Y:S01]  /*02b0*/  LDG.E.128 R8, desc[UR4][R6.64+0x800] ;  /* 0x0008000406087981 */ /* 0x000ee2000c1e1d00 */
[----:B------:R-:W-:-:S03]  /*02c0*/  IMAD.WIDE R4, R3, 0x4, R4 ;  /* 0x0000000403047825 */ /* 0x000fc600078e0204 */
[----:B------:R-:W3:Y:S01]  /*02d0*/  LDG.E.EL R2, desc[UR4][R26.64] ;  /* 0x000000041a027981 */ /* 0x000ee2000c2e1900 */
[----:B------:R-:W-:-:S03]  /*02e0*/  IMAD.WIDE R22, R3, 0x4, R22 ;  /* 0x0000000403167825 */ /* 0x000fc600078e0216 */
[----:B------:R-:W3:Y:S04]  /*02f0*/  LDG.E.EL R4, desc[UR4][R4.64] ;  /* 0x0000000404047981 */ /* 0x000ee8000c2e1900 */
[----:B------:R1:W3:Y:S01]  /*0300*/  LDG.E.EL R3, desc[UR4][R22.64] ;  /* 0x0000000416037981 */ /* 0x0002e2000c2e1900 */
[----:B--2---:R-:W-:-:S04]  /*0310*/  FADD R21, R21, 9.9999997473787516356e-06 ;  /* 0x3727c5ac15157421 */ /* 0x004fc80000000000 */
[----:B------:R-:W2:Y:S01]  /*0320*/  MUFU.SQRT R25, R21 ;  /* 0x0000001500197308 */ /* 0x000ea20000002000 */
[----:B------:R-:W-:-:S07]  /*0330*/  FADD R24, R24, 9.9999997473787516356e-06 ;  /* 0x3727c5ac18187421 */ /* 0x000fce0000000000 */
[----:B0-----:R-:W0:Y:S01]  /*0340*/  MUFU.SQRT R28, R24 ;  /* 0x00000018001c7308 */ /* 0x001e220000002000 */
[C---:B--2---:R-:W-:Y:S02]  /*0350*/  FSETP.GT.AND P0, PT, R25.reuse, 8.50705917302346158658e+37, PT ;  /* 0x7e8000001900780b */ /* 0x044fe40003f04000 */
[----:B------:R-:W-:Y:S02]  /*0360*/  FSETP.GEU.AND P2, PT, R25, 1.175494350822287508e-38, PT ;  /* 0x008000001900780b */ /* 0x000fe40003f4e000 */
[C---:B0-----:R-:W-:Y:S02]  /*0370*/  FSETP.GT.AND P1, PT, R28.reuse, 8.50705917302346158658e+37, PT ;  /* 0x7e8000001c00780b */ /* 0x041fe40003f24000 */
[----:B------:R-:W-:-:S07]  /*0380*/  FSETP.GEU.AND P3, PT, R28, 1.175494350822287508e-38, PT ;  /* 0x008000001c00780b */ /* 0x000fce0003f6e000 */
[----:B------:R-:W-:Y:S01]  /*0390*/  @P0 FMUL R25, R25, 0.25 ;  /* 0x3e80000019190820 */ /* 0x000fe20000400000 */
[----:B------:R-:W-:-:S03]  /*03a0*/  HFMA2.MMA R24, -RZ, RZ, 1.625, 0 ;  /* 0x3e800000ff187435 */ /* 0x000fc600000001ff */
[----:B------:R-:W-:Y:S01]  /*03b0*/  @!P2 FMUL R25, R25, 16777216 ;  /* 0x4b8000001919a820 */ /* 0x000fe20000400000 */
[----:B------:R-:W-:-:S04]  /*03c0*/  @P1 FMUL R28, R28, 0.25 ;  /* 0x3e8000001c1c1820 */ /* 0x000fc80000400000 */
[----:B------:R-:W-:Y:S01]  /*03d0*/  @!P3 FMUL R28, R28, 16777216 ;  /* 0x4b8000001c1cb820 */ /* 0x000fe20000400000 */
[----:B------:R-:W0:Y:S01]  /*03e0*/  MUFU.RCP R25, R25 ;  /* 0x0000001900197308 */ /* 0x000e220000001000 */
[----:B-1----:R-:W-:-:S07]  /*03f0*/  FSEL R22, R24, 1, P0 ;  /* 0x3f80000018167808 */ /* 0x002fce0000000000 */
[----:B------:R1:W2:Y:S01]  /*0400*/  MUFU.RCP R5, R28 ;  /* 0x0000001c00057308 */ /* 0x0002a20000001000 */
[----:B------:R-:W-:Y:S01]  /*0410*/  FSEL R24, R24, 1, P1 ;  /* 0x3f80000018187808 */ /* 0x000fe20000800000 */
[----:B------:R-:W-:Y:S01]  /*0420*/  @!P2 FMUL R22, R22, 16777216 ;  /* 0x4b8000001616a820 */ /* 0x000fe20000400000 */
[--C-:B----4-:R-:W-:Y:S01]  /*0430*/  FADD R13, R13, R19.reuse ;  /* 0x000000130d0d7221 */ /* 0x110fe20000000000 */
[--C-:B------:R-:W-:Y:S01]  /*0440*/  FADD R12, R12, R19.reuse ;  /* 0x000000130c0c7221 */ /* 0x100fe20000000000 */
[--C-:B------:R-:W-:Y:S01]  /*0450*/  FADD R14, R14, R19.reuse ;  /* 0x000000130e0e7221 */ /* 0x100fe20000000000 */
[----:B------:R-:W-:Y:S01]  /*0460*/  @!P3 FMUL R24, R24, 16777216 ;  /* 0x4b8000001818b820 */ /* 0x000fe20000400000 */
[----:B------:R-:W-:Y:S01]  /*0470*/  FADD R15, R15, R19 ;  /* 0x000000130f0f7221 */ /* 0x000fe20000000000 */
[----:B0-----:R-:W-:Y:S01]  /*0480*/  FMUL R21, R25, R22 ;  /* 0x0000001619157220 */ /* 0x001fe20000400000 */
[C---:B-----5:R-:W-:Y:S01]  /*0490*/  FADD R22, -R18.reuse, R12 ;  /* 0x0000000c12167221 */ /* 0x060fe20000000100 */
[C---:B------:R-:W-:Y:S01]  /*04a0*/  FADD R26, -R18.reuse, R14 ;  /* 0x0000000e121a7221 */ /* 0x040fe20000000100 */
[C---:B-1----:R-:W-:Y:S01]  /*04b0*/  FADD R28, -R18.reuse, R15 ;  /* 0x0000000f121c7221 */ /* 0x042fe20000000100 */
[----:B--2---:R-:W-:Y:S01]  /*04c0*/  FMUL R5, R5, R24 ;  /* 0x0000001805057220 */ /* 0x004fe20000400000 */
[----:B------:R-:W-:-:S02]  /*04d0*/  FADD R24, -R18, R13 ;  /* 0x0000000d12187221 */ /* 0x000fc40000000100 */
[----:B------:R-:W0:Y:S01]  /*04e0*/  LDC.64 R18, c[0x0][0x240] ;  /* 0x00009000ff127b82 */ /* 0x000e220000000a00 */
[C---:B------:R-:W-:Y:S01]  /*04f0*/  FMUL R27, R21.reuse, R22 ;  /* 0x00000016151b7220 */ /* 0x040fe20000400000 */
[C---:B------:R-:W-:Y:S01]  /*0500*/  FMUL R24, R21.reuse, R24 ;  /* 0x0000001815187220 */ /* 0x040fe20000400000 */
[C---:B------:R-:W-:Y:S01]  /*0510*/  FMUL R23, R21.reuse, R26 ;  /* 0x0000001a15177220 */ /* 0x040fe20000400000 */
[----:B------:R-:W-:Y:S01]  /*0520*/  FMUL R25, R21, R28 ;  /* 0x0000001c15197220 */ /* 0x000fe20000400000 */
[--C-:B---3--:R-:W-:Y:S01]  /*0530*/  FADD R9, R9, R16.reuse ;  /* 0x0000001009097221 */ /* 0x108fe20000000000 */
[--C-:B------:R-:W-:Y:S01]  /*0540*/  FADD R8, R8, R16.reuse ;  /* 0x0000001008087221 */ /* 0x100fe20000000000 */
[--C-:B------:R-:W-:Y:S01]  /*0550*/  FADD R10, R10, R16.reuse ;  /* 0x000000100a0a7221 */ /* 0x100fe20000000000 */
[----:B------:R-:W-:Y:S01]  /*0560*/  FADD R11, R11, R16 ;  /* 0x000000100b0b7221 */ /* 0x000fe20000000000 */
[C-C-:B------:R-:W-:Y:S01]  /*0570*/  FFMA R22, R17.reuse, R24, R20.reuse ;  /* 0x0000001811167223 */ /* 0x140fe20000000014 */
[C-C-:B------:R-:W-:Y:S01]  /*0580*/  FFMA R21, R17.reuse, R27, R20.reuse ;  /* 0x0000001b11157223 */ /* 0x140fe20000000014 */
[C-C-:B------:R-:W-:Y:S01]  /*0590*/  FFMA R23, R17.reuse, R23, R20.reuse ;  /* 0x0000001711177223 */ /* 0x140fe20000000014 */
[----:B------:R-:W-:Y:S01]  /*05a0*/  FFMA R17, R17, R25, R20 ;  /* 0x0000001911117223 */ /* 0x000fe20000000014 */
[C---:B------:R-:W-:Y:S01]  /*05b0*/  FADD R20, -R2.reuse, R9 ;  /* 0x0000000902147221 */ /* 0x040fe20000000100 */
[C---:B------:R-:W-:Y:S01]  /*05c0*/  FADD R16, -R2.reuse, R8 ;  /* 0x0000000802107221 */ /* 0x040fe20000000100 */
[C---:B------:R-:W-:Y:S01]  /*05d0*/  FADD R24, -R2.reuse, R10 ;  /* 0x0000000a02187221 */ /* 0x040fe20000000100 */
[----:B------:R-:W-:Y:S01]  /*05e0*/  FADD R2, -R2, R11 ;  /* 0x0000000b02027221 */ /* 0x000fe20000000100 */
[C---:B------:R-:W-:Y:S01]  /*05f0*/  FMUL R20, R5.reuse, R20 ;  /* 0x0000001405147220 */ /* 0x040fe20000400000 */
[C---:B------:R-:W-:Y:S01]  /*0600*/  FMUL R29, R5.reuse, R16 ;  /* 0x00000010051d7220 */ /* 0x040fe20000400000 */
[C---:B------:R-:W-:Y:S01]  /*0610*/  FMUL R27, R5.reuse, R24 ;  /* 0x00000018051b7220 */ /* 0x040fe20000400000 */
[----:B------:R-:W-:Y:S01]  /*0620*/  FMUL R25, R5, R2 ;  /* 0x0000000205197220 */ /* 0x000fe20000400000 */
[C-C-:B------:R-:W-:Y:S01]  /*0630*/  FFMA R5, R3.reuse, R20, R4.reuse ;  /* 0x0000001403057223 */ /* 0x140fe20000000004 */
[C-C-:B------:R-:W-:Y:S01]  /*0640*/  FFMA R20, R3.reuse, R29, R4.reuse ;  /* 0x0000001d03147223 */ /* 0x140fe20000000004 */
[C-C-:B------:R-:W-:Y:S01]  /*0650*/  FFMA R24, R3.reuse, R27, R4.reuse ;  /* 0x0000001b03187223 */ /* 0x140fe20000000004 */
[----:B------:R-:W-:Y:S01]  /*0660*/  FFMA R25, R3, R25, R4 ;  /* 0x0000001903197223 */ /* 0x000fe20000000004 */
[----:B------:R-:W-:Y:S01]  /*0670*/  FSETP.GEU.AND P6, PT, R17, RZ, PT ;  /* 0x000000ff1100720b */ /* 0x000fe20003fce000 */
[----:B0-----:R-:W-:Y:S01]  /*0680*/  IMAD.WIDE R2, R0, 0x4, R18 ;  /* 0x0000000400027825 */ /* 0x001fe200078e0212 */
[----:B------:R-:W-:-:S02]  /*0690*/  FSETP.GEU.AND P0, PT, R23, RZ, PT ;  /* 0x000000ff1700720b */ /* 0x000fc40003f0e000 */
[----:B------:R-:W-:Y:S02]  /*06a0*/  FSETP.GEU.AND P1, PT, R22, RZ, PT ;  /* 0x000000ff1600720b */ /* 0x000fe40003f2e000 */
[----:B------:R-:W-:Y:S02]  /*06b0*/  FSETP.GEU.AND P2, PT, R21, RZ, PT ;  /* 0x000000ff1500720b */ /* 0x000fe40003f4e000 */
[----:B------:R-:W-:Y:S02]  /*06c0*/  SEL R19, R17, RZ, P6 ;  /* 0x000000ff11137207 */ /* 0x000fe40003000000 */
[----:B------:R-:W-:Y:S02]  /*06d0*/  FSETP.GEU.AND P3, PT, R25, RZ, PT ;  /* 0x000000ff1900720b */ /* 0x000fe40003f6e000 */
[----:B------:R-:W-:Y:S02]  /*06e0*/  FSETP.GEU.AND P4, PT, R24, RZ, PT ;  /* 0x000000ff1800720b */ /* 0x000fe40003f8e000 */
[----:B------:R-:W-:-:S02]  /*06f0*/  FSETP.GEU.AND P5, PT, R5, RZ, PT ;  /* 0x000000ff0500720b */ /* 0x000fc40003fae000 */
[----:B------:R-:W-:Y:S02]  /*0700*/  FSETP.GEU.AND P6, PT, R20, RZ, PT ;  /* 0x000000ff1400720b */ /* 0x000fe40003fce000 */
[----:B------:R-:W-:Y:S02]  /*0710*/  SEL R18, R23, RZ, P0 ;  /* 0x000000ff17127207 */ /* 0x000fe40000000000 */
[----:B------:R-:W-:Y:S02]  /*0720*/  SEL R17, R22, RZ, P1 ;  /* 0x000000ff16117207 */ /* 0x000fe40000800000 */
[----:B------:R-:W-:Y:S02]  /*0730*/  SEL R16, R21, RZ, P2 ;  /* 0x000000ff15107207 */ /* 0x000fe40001000000 */
[----:B------:R-:W-:Y:S02]  /*0740*/  SEL R23, R25, RZ, P3 ;  /* 0x000000ff19177207 */ /* 0x000fe40001800000 */
[----:B------:R-:W-:-:S02]  /*0750*/  SEL R22, R24, RZ, P4 ;  /* 0x000000ff18167207 */ /* 0x000fc40002000000 */
[----:B------:R-:W-:Y:S02]  /*0760*/  SEL R21, R5, RZ, P5 ;  /* 0x000000ff05157207 */ /* 0x000fe40002800000 */
[----:B------:R-:W-:Y:S01]  /*0770*/  SEL R20, R20, RZ, P6 ;  /* 0x000000ff14147207 */ /* 0x000fe20003000000 */
[----:B------:R-:W-:Y:S04]  /*0780*/  STG.E.128 desc[UR4][R6.64], R12 ;  /* 0x0000000c06007986 */ /* 0x000fe8000c101d04 */
[----:B------:R-:W-:Y:S04]  /*0790*/  STG.E.128 desc[UR4][R6.64+0x800], R8 ;  /* 0x0008000806007986 */ /* 0x000fe8000c101d04 */
[----:B------:R-:W-:Y:S04]  /*07a0*/  STG.E.128 desc[UR4][R2.64], R16 ;  /* 0x0000001002007986 */ /* 0x000fe8000c101d04 */
[----:B------:R-:W-:Y:S01]  /*07b0*/  STG.E.128 desc[UR4][R2.64+0x800], R20 ;  /* 0x0008001402007986 */ /* 0x000fe2000c101d04 */
[----:B------:R-:W-:Y:S05]  /*07c0*/  EXIT ;  /* 0x000000000000794d */ /* 0x000fea0003800000 */
.L_x_0:
[----:B------:R-:W-:-:S00]  /*07d0*/  BRA `(.L_x_0) ;  /* 0xfffffffc00fc7947 */ /* 0x000fc0000383ffff */
[----:B------:R-:W-:-:S00]  /*07e0*/  NOP ;  /* 0x0000000000007918 */ /* 0x000fc00000000000 */
        /* <DEDUP_REMOVED lines=9> */
.L_x_1:


//--------------------- .nv.global.init           --------------------------
	.section	.nv.global.init,"aw",@progbits
.nv.global.init:
	.type		_$_str,@object
	.size		_$_str,(_$_str_$_2 - _$_str)
_$_str:
        /*0000*/ 	.byte	0x5f, 0x5f, 0x43, 0x55, 0x44, 0x41, 0x5f, 0x46, 0x54, 0x5a, 0x00
	.type		_$_str_$_2,@object
	.size		_$_str_$_2,(.L_1 - _$_str_$_2)
_$_str_$_2:
        /*000b*/ 	.byte	0x5f, 0x5f, 0x43, 0x55, 0x44, 0x41, 0x5f, 0x50, 0x52, 0x45, 0x43, 0x5f, 0x53, 0x51, 0x52, 0x54
        /*001b*/ 	.byte	0x00
.L_1:


//--------------------- .nv.constant0.triton_poi_fused__native_batch_norm_legit_no_training_convolution_relu_17 --------------------------
	.section	.nv.constant0.triton_poi_fused__native_batch_norm_legit_no_training_convolution_relu_17,"a",@progbits
	.sectionflags	@""
	.align	4
.nv.constant0.triton_poi_fused__native_batch_norm_legit_no_training_convolution_relu_17:
	.zero		588
